	.headerflags	@"EF_CUDA_TEXMODE_UNIFIED EF_CUDA_64BIT_ADDRESS EF_CUDA_ACCELERATORS EF_CUDA_SM90 EF_CUDA_VIRTUAL_SM(EF_CUDA_SM90)"
	.elftype	@"ET_EXEC"


//--------------------- .nv.info                  --------------------------
	.section	.nv.info,"",@"SHT_CUDA_INFO"
	.align	4


	//----- nvinfo : EIATTR_REGCOUNT
	.align		4
        /*0000*/ 	.byte	0x04, 0x2f
        /*0002*/ 	.short	(.L_3 - .L_2)
	.align		4
.L_2:
        /*0004*/ 	.word	index@(triton_poi_fused__native_batch_norm_legit_no_training_mul_sigmoid_0)
        /*0008*/ 	.word	0x0000001e


	//----- nvinfo : EIATTR_MIN_STACK_SIZE
	.align		4
.L_3:
        /*000c*/ 	.byte	0x04, 0x12
        /*000e*/ 	.short	(.L_5 - .L_4)
	.align		4
.L_4:
        /*0010*/ 	.word	index@(triton_poi_fused__native_batch_norm_legit_no_training_mul_sigmoid_0)
        /*0014*/ 	.word	0x00000000


	//----- nvinfo : EIATTR_FRAME_SIZE
	.align		4
.L_5:
        /*0018*/ 	.byte	0x04, 0x11
        /*001a*/ 	.short	(.L_7 - .L_6)
	.align		4
.L_6:
        /*001c*/ 	.word	index@(triton_poi_fused__native_batch_norm_legit_no_training_mul_sigmoid_0)
        /*0020*/ 	.word	0x00000000


	//----- nvinfo : EIATTR_MIN_STACK_SIZE
	.align		4
.L_7:
        /*0024*/ 	.byte	0x04, 0x12
        /*0026*/ 	.short	(.L_9 - .L_8)
	.align		4
.L_8:
        /*0028*/ 	.word	index@(triton_poi_fused__native_batch_norm_legit_no_training_mul_sigmoid_0)
        /*002c*/ 	.word	0x00000000
.L_9:


//--------------------- .nv.info.triton_poi_fused__native_batch_norm_legit_no_training_mul_sigmoid_0 --------------------------
	.section	.nv.info.triton_poi_fused__native_batch_norm_legit_no_training_mul_sigmoid_0,"",@"SHT_CUDA_INFO"
	.sectionflags	@""
	.align	4


	//----- nvinfo : EIATTR_CUDA_API_VERSION
	.align		4
        /*0000*/ 	.byte	0x04, 0x37
        /*0002*/ 	.short	(.L_11 - .L_10)
.L_10:
        /*0004*/ 	.word	0x0000007c


	//----- nvinfo : EIATTR_KPARAM_INFO
	.align		4
.L_11:
        /*0008*/ 	.byte	0x04, 0x17
        /*000a*/ 	.short	(.L_13 - .L_12)
.L_12:
        /*000c*/ 	.word	0x00000000
        /*0010*/ 	.short	0x0006
        /*0012*/ 	.short	0x0030
        /*0014*/ 	.byte	0x00, 0xf0, 0x11, 0x00


	//----- nvinfo : EIATTR_KPARAM_INFO
	.align		4
.L_13:
        /*0018*/ 	.byte	0x04, 0x17
        /*001a*/ 	.short	(.L_15 - .L_14)
.L_14:
        /*001c*/ 	.word	0x00000000
        /*0020*/ 	.short	0x0005
        /*0022*/ 	.short	0x0028
        /*0024*/ 	.byte	0x00, 0xf4, 0x21, 0x00


	//----- nvinfo : EIATTR_KPARAM_INFO
	.align		4
.L_15:
        /*0028*/ 	.byte	0x04, 0x17
        /*002a*/ 	.short	(.L_17 - .L_16)
.L_16:
        /*002c*/ 	.word	0x00000000
        /*0030*/ 	.short	0x0004
        /*0032*/ 	.short	0x0020
        /*0034*/ 	.byte	0x00, 0xf4, 0x21, 0x00


	//----- nvinfo : EIATTR_KPARAM_INFO
	.align		4
.L_17:
        /*0038*/ 	.byte	0x04, 0x17
        /*003a*/ 	.short	(.L_19 - .L_18)
.L_18:
        /*003c*/ 	.word	0x00000000
        /*0040*/ 	.short	0x0003
        /*0042*/ 	.short	0x0018
        /*0044*/ 	.byte	0x00, 0xf4, 0x21, 0x00


	//----- nvinfo : EIATTR_KPARAM_INFO
	.align		4
.L_19:
        /*0048*/ 	.byte	0x04, 0x17
        /*004a*/ 	.short	(.L_21 - .L_20)
.L_20:
        /*004c*/ 	.word	0x00000000
        /*0050*/ 	.short	0x0002
        /*0052*/ 	.short	0x0010
        /*0054*/ 	.byte	0x00, 0xf4, 0x21, 0x00


	//----- nvinfo : EIATTR_KPARAM_INFO
	.align		4
.L_21:
        /*0058*/ 	.byte	0x04, 0x17
        /*005a*/ 	.short	(.L_23 - .L_22)
.L_22:
        /*005c*/ 	.word	0x00000000
        /*0060*/ 	.short	0x0001
        /*0062*/ 	.short	0x0008
        /*0064*/ 	.byte	0x00, 0xf4, 0x21, 0x00


	//----- nvinfo : EIATTR_KPARAM_INFO
	.align		4
.L_23:
        /*0068*/ 	.byte	0x04, 0x17
        /*006a*/ 	.short	(.L_25 - .L_24)
.L_24:
        /*006c*/ 	.word	0x00000000
        /*0070*/ 	.short	0x0000
        /*0072*/ 	.short	0x0000
        /*0074*/ 	.byte	0x00, 0xf4, 0x21, 0x00


	//----- nvinfo : EIATTR_SPARSE_MMA_MASK
	.align		4
.L_25:
        /*0078*/ 	.byte	0x03, 0x50
        /*007a*/ 	.short	0x0000


	//----- nvinfo : EIATTR_MAXREG_COUNT
	.align		4
        /*007c*/ 	.byte	0x03, 0x1b
        /*007e*/ 	.short	0x00ff


	//----- nvinfo : EIATTR_EXIT_INSTR_OFFSETS
	.align		4
        /*0080*/ 	.byte	0x04, 0x1c
        /*0082*/ 	.short	(.L_27 - .L_26)


	//   ....[0]....
.L_26:
        /*0084*/ 	.word	0x000006c0


	//   ....[1]....
        /*0088*/ 	.word	0x000006e0


	//----- nvinfo : EIATTR_REQNTID
	.align		4
.L_27:
        /*008c*/ 	.byte	0x04, 0x10
        /*008e*/ 	.short	(.L_29 - .L_28)
.L_28:
        /*0090*/ 	.word	0x00000080
        /*0094*/ 	.word	0x00000001
        /*0098*/ 	.word	0x00000001


	//----- nvinfo : EIATTR_CBANK_PARAM_SIZE
	.align		4
.L_29:
        /*009c*/ 	.byte	0x03, 0x19
        /*009e*/ 	.short	0x0034


	//----- nvinfo : EIATTR_PARAM_CBANK
	.align		4
        /*00a0*/ 	.byte	0x04, 0x0a
        /*00a2*/ 	.short	(.L_31 - .L_30)
	.align		4
.L_30:
        /*00a4*/ 	.word	index@(.nv.constant0.triton_poi_fused__native_batch_norm_legit_no_training_mul_sigmoid_0)
        /*00a8*/ 	.short	0x0210
        /*00aa*/ 	.short	0x0034


	//----- nvinfo : EIATTR_SW_WAR
	.align		4
.L_31:
        /*00ac*/ 	.byte	0x04, 0x36
        /*00ae*/ 	.short	(.L_33 - .L_32)
.L_32:
        /*00b0*/ 	.word	0x00000008
.L_33:


//--------------------- .nv.callgraph             --------------------------
	.section	.nv.callgraph,"",@"SHT_CUDA_CALLGRAPH"
	.align	4
	.sectionentsize	8
	.align		4
        /*0000*/ 	.word	0x00000000
	.align		4
        /*0004*/ 	.word	0xffffffff
	.align		4
        /*0008*/ 	.word	0x00000000
	.align		4
        /*000c*/ 	.word	0xfffffffe
	.align		4
        /*0010*/ 	.word	0x00000000
	.align		4
        /*0014*/ 	.word	0xfffffffd
	.align		4
        /*0018*/ 	.word	0x00000000
	.align		4
        /*001c*/ 	.word	0xfffffffc


//--------------------- .nv.constant4             --------------------------
	.section	.nv.constant4,"a",@progbits
	.align	8
	.align		8
.nv.constant4:
        /*0000*/ 	.dword	_$_str
	.align		8
        /*0008*/ 	.dword	_$_str_$_2


//--------------------- .text.triton_poi_fused__native_batch_norm_legit_no_training_mul_sigmoid_0 --------------------------
	.section	.text.triton_poi_fused__native_batch_norm_legit_no_training_mul_sigmoid_0,"ax",@progbits
	.align	128
        .global         triton_poi_fused__native_batch_norm_legit_no_training_mul_sigmoid_0
        .type           triton_poi_fused__native_batch_norm_legit_no_training_mul_sigmoid_0,@function
        .size           triton_poi_fused__native_batch_norm_legit_no_training_mul_sigmoid_0,(.L_x_1 - triton_poi_fused__native_batch_norm_legit_no_training_mul_sigmoid_0)
        .other          triton_poi_fused__native_batch_norm_legit_no_training_mul_sigmoid_0,@"STO_CUDA_ENTRY STV_DEFAULT"
triton_poi_fused__native_batch_norm_legit_no_training_mul_sigmoid_0:
.text.triton_poi_fused__native_batch_norm_legit_no_training_mul_sigmoid_0:
[----:B------:R-:W0:Y:S01]  /*0000*/  LDC R1, c[0x0][0x28] ;  /* 0x00000a00ff017b82 */ /* 0x000e220000000800 */
[----:B------:R-:W1:Y:S01]  /*0010*/  S2R R0, SR_TID.X ;  /* 0x0000000000007919 */ /* 0x000e620000002100 */
[----:B------:R-:W-:Y:S01]  /*0020*/  CS2R R10, SRZ ;  /* 0x00000000000a7805 */ /* 0x000fe2000001ff00 */
[----:B------:R-:W-:-:S05]  /*0030*/  ULDC.64 UR4, c[0x0][0x208] ;  /* 0x0000820000047ab9 */ /* 0x000fca0000000a00 */
[----:B------:R-:W2:Y:S01]  /*0040*/  LDC.64 R8, c[0x0][0x220] ;  /* 0x00008800ff087b82 */ /* 0x000ea20000000a00 */
[----:B------:R-:W3:Y:S07]  /*0050*/  S2R R3, SR_CTAID.X ;  /* 0x0000000000037919 */ /* 0x000eee0000002500 */
[----:B------:R-:W4:Y:S01]  /*0060*/  LDC.64 R22, c[0x0][0x218] ;  /* 0x00008600ff167b82 */ /* 0x000f220000000a00 */
[----:B-1----:R-:W-:-:S04]  /*0070*/  SHF.L.U32 R0, R0, 0x1, RZ ;  /* 0x0000000100007819 */ /* 0x002fc800000006ff */
[----:B------:R-:W-:-:S04]  /*0080*/  LOP3.LUT R0, R0, 0xfe, RZ, 0xc0, !PT ;  /* 0x000000fe00007812 */ /* 0x000fc800078ec0ff */
[----:B---3--:R-:W-:Y:S02]  /*0090*/  LEA R0, R3, R0, 0x8 ;  /* 0x0000000003007211 */ /* 0x008fe400078e40ff */
[----:B------:R-:W1:Y:S02]  /*00a0*/  LDC.64 R2, c[0x0][0x228] ;  /* 0x00008a00ff027b82 */ /* 0x000e640000000a00 */
[----:B------:R-:W-:Y:S01]  /*00b0*/  IADD3 R4, R0, 0x1, RZ ;  /* 0x0000000100047810 */ /* 0x000fe20007ffe0ff */
[C---:B------:R-:W-:Y:S01]  /*00c0*/  IMAD.HI R5, R0.reuse, 0x38e38e39, RZ ;  /* 0x38e38e3900057827 */ /* 0x040fe200078e02ff */
[----:B------:R-:W-:-:S03]  /*00d0*/  ISETP.GE.AND P0, PT, R0, 0x90, PT ;  /* 0x000000900000780c */ /* 0x000fc60003f06270 */
[----:B------:R-:W-:Y:S01]  /*00e0*/  IMAD.HI R4, R4, 0x38e38e39, RZ ;  /* 0x38e38e3904047827 */ /* 0x000fe200078e02ff */
[----:B------:R-:W-:-:S04]  /*00f0*/  SHF.R.S32.HI R6, RZ, 0x1, R5 ;  /* 0x00000001ff067819 */ /* 0x000fc80000011405 */
[----:B------:R-:W-:Y:S02]  /*0100*/  LEA.HI R6, R5, R6, RZ, 0x1 ;  /* 0x0000000605067211 */ /* 0x000fe400078f08ff */
[----:B------:R-:W-:Y:S02]  /*0110*/  SHF.R.S32.HI R5, RZ, 0x1, R4 ;  /* 0x00000001ff057819 */ /* 0x000fe40000011404 */
[----:B------:R-:W-:Y:S02]  /*0120*/  SHF.R.S32.HI R7, RZ, 0x1f, R6 ;  /* 0x0000001fff077819 */ /* 0x000fe40000011406 */
[----:B------:R-:W-:Y:S02]  /*0130*/  LEA.HI R5, R4, R5, RZ, 0x1 ;  /* 0x0000000504057211 */ /* 0x000fe400078f08ff */
[----:B------:R-:W-:Y:S02]  /*0140*/  LEA.HI R7, R7, R6, RZ, 0x2 ;  /* 0x0000000607077211 */ /* 0x000fe400078f10ff */
[----:B------:R-:W-:-:S02]  /*0150*/  SHF.R.S32.HI R4, RZ, 0x1f, R5 ;  /* 0x0000001fff047819 */ /* 0x000fc40000011405 */
[----:B------:R-:W-:Y:S02]  /*0160*/  LOP3.LUT R7, R7, 0xfffffffc, RZ, 0xc0, !PT ;  /* 0xfffffffc07077812 */ /* 0x000fe400078ec0ff */
[----:B------:R-:W-:Y:S02]  /*0170*/  LEA.HI R4, R4, R5, RZ, 0x2 ;  /* 0x0000000504047211 */ /* 0x000fe400078f10ff */
[----:B------:R-:W-:Y:S02]  /*0180*/  IADD3 R13, R6, -R7, RZ ;  /* 0x80000007060d7210 */ /* 0x000fe40007ffe0ff */
[----:B------:R-:W-:Y:S01]  /*0190*/  LOP3.LUT R4, R4, 0xfffffffc, RZ, 0xc0, !PT ;  /* 0xfffffffc04047812 */ /* 0x000fe200078ec0ff */
[----:B------:R-:W3:Y:S02]  /*01a0*/  LDC.64 R6, c[0x0][0x230] ;  /* 0x00008c00ff067b82 */ /* 0x000ee40000000a00 */
[----:B-1----:R-:W-:Y:S01]  /*01b0*/  IMAD.WIDE R18, R13, 0x4, R2 ;  /* 0x000000040d127825 */ /* 0x002fe200078e0202 */
[----:B------:R-:W-:-:S04]  /*01c0*/  IADD3 R15, R5, -R4, RZ ;  /* 0x80000004050f7210 */ /* 0x000fc80007ffe0ff */
[----:B------:R1:W5:Y:S01]  /*01d0*/  @!P0 LDG.E.EL R10, desc[UR4][R18.64] ;  /* 0x00000004120a8981 */ /* 0x000362000c2e1900 */
[----:B------:R-:W-:Y:S02]  /*01e0*/  IMAD.WIDE R20, R15, 0x4, R2 ;  /* 0x000000040f147825 */ /* 0x000fe400078e0202 */
[----:B------:R-:W3:Y:S03]  /*01f0*/  LDC.64 R2, c[0x0][0x238] ;  /* 0x00008e00ff027b82 */ /* 0x000ee60000000a00 */
[----:B------:R1:W5:Y:S01]  /*0200*/  @!P0 LDG.E.EL R11, desc[UR4][R20.64] ;  /* 0x00000004140b8981 */ /* 0x000362000c2e1900 */
[----:B------:R-:W-:Y:S01]  /*0210*/  HFMA2.MMA R17, -RZ, RZ, 0, 0 ;  /* 0x00000000ff117435 */ /* 0x000fe200000001ff */
[----:B------:R-:W-:Y:S01]  /*0220*/  CS2R R4, SRZ ;  /* 0x0000000000047805 */ /* 0x000fe2000001ff00 */
[----:B--2---:R-:W-:-:S04]  /*0230*/  IMAD.WIDE R24, R13, 0x4, R8 ;  /* 0x000000040d187825 */ /* 0x004fc800078e0208 */
[----:B----4-:R-:W-:Y:S01]  /*0240*/  IMAD.WIDE R22, R0, 0x4, R22 ;  /* 0x0000000400167825 */ /* 0x010fe200078e0216 */
[----:B------:R-:W-:-:S03]  /*0250*/  MOV R14, RZ ;  /* 0x000000ff000e7202 */ /* 0x000fc60000000f00 */
[----:B------:R-:W2:Y:S01]  /*0260*/  @!P0 LDG.E.EL R17, desc[UR4][R24.64] ;  /* 0x0000000418118981 */ /* 0x000ea2000c2e1900 */
[----:B-1----:R-:W-:-:S03]  /*0270*/  IMAD.WIDE R18, R15, 0x4, R8 ;  /* 0x000000040f127825 */ /* 0x002fc600078e0208 */
[----:B------:R1:W2:Y:S01]  /*0280*/  @!P0 LDG.E.64 R4, desc[UR4][R22.64] ;  /* 0x0000000416048981 */ /* 0x0002a2000c1e1b00 */
[----:B------:R-:W-:Y:S01]  /*0290*/  HFMA2.MMA R21, -RZ, RZ, 0, 0 ;  /* 0x00000000ff157435 */ /* 0x000fe200000001ff */
[----:B------:R-:W-:Y:S01]  /*02a0*/  MOV R12, RZ ;  /* 0x000000ff000c7202 */ /* 0x000fe20000000f00 */
[C---:B---3--:R-:W-:Y:S01]  /*02b0*/  IMAD.WIDE R8, R13.reuse, 0x4, R6 ;  /* 0x000000040d087825 */ /* 0x048fe200078e0206 */
[----:B------:R-:W3:Y:S03]  /*02c0*/  @!P0 LDG.E.EL R14, desc[UR4][R18.64] ;  /* 0x00000004120e8981 */ /* 0x000ee6000c2e1900 */
[----:B0-----:R-:W-:-:S04]  /*02d0*/  IMAD.WIDE R26, R13, 0x4, R2 ;  /* 0x000000040d1a7825 */ /* 0x001fc800078e0202 */
[C---:B-1----:R-:W-:Y:S01]  /*02e0*/  IMAD.WIDE R22, R15.reuse, 0x4, R2 ;  /* 0x000000040f167825 */ /* 0x042fe200078e0202 */
[----:B------:R-:W-:Y:S01]  /*02f0*/  CS2R R2, SRZ ;  /* 0x0000000000027805 */ /* 0x000fe2000001ff00 */
[----:B------:R-:W4:Y:S02]  /*0300*/  @!P0 LDG.E.EL R21, desc[UR4][R8.64] ;  /* 0x0000000408158981 */ /* 0x000f24000c2e1900 */
[----:B------:R-:W-:Y:S02]  /*0310*/  IMAD.WIDE R6, R15, 0x4, R6 ;  /* 0x000000040f067825 */ /* 0x000fe400078e0206 */
[----:B------:R-:W4:Y:S04]  /*0320*/  @!P0 LDG.E.EL R12, desc[UR4][R26.64] ;  /* 0x000000041a0c8981 */ /* 0x000f28000c2e1900 */
[----:B------:R0:W4:Y:S04]  /*0330*/  @!P0 LDG.E.EL R3, desc[UR4][R6.64] ;  /* 0x0000000406038981 */ /* 0x000128000c2e1900 */
[----:B------:R-:W4:Y:S01]  /*0340*/  @!P0 LDG.E.EL R2, desc[UR4][R22.64] ;  /* 0x0000000416028981 */ /* 0x000f22000c2e1900 */
[----:B0-----:R-:W-:Y:S01]  /*0350*/  HFMA2.MMA R6, -RZ, RZ, 1.625, 0 ;  /* 0x3e800000ff067435 */ /* 0x001fe200000001ff */
[----:B-----5:R-:W-:-:S04]  /*0360*/  FADD R10, R10, 0.0010000000474974513054 ;  /* 0x3a83126f0a0a7421 */ /* 0x020fc80000000000 */
[----:B------:R-:W0:Y:S01]  /*0370*/  MUFU.SQRT R13, R10 ;  /* 0x0000000a000d7308 */ /* 0x000e220000002000 */
[----:B------:R-:W-:-:S07]  /*0380*/  FADD R11, R11, 0.0010000000474974513054 ;  /* 0x3a83126f0b0b7421 */ /* 0x000fce0000000000 */
[----:B------:R-:W1:Y:S01]  /*0390*/  MUFU.SQRT R8, R11 ;  /* 0x0000000b00087308 */ /* 0x000e620000002000 */
[C---:B0-----:R-:W-:Y:S02]  /*03a0*/  FSETP.GT.AND P1, PT, R13.reuse, 8.50705917302346158658e+37, PT ;  /* 0x7e8000000d00780b */ /* 0x041fe40003f24000 */
[----:B------:R-:W-:Y:S02]  /*03b0*/  FSETP.GEU.AND P3, PT, R13, 1.175494350822287508e-38, PT ;  /* 0x008000000d00780b */ /* 0x000fe40003f6e000 */
[C---:B-1----:R-:W-:Y:S02]  /*03c0*/  FSETP.GT.AND P2, PT, R8.reuse, 8.50705917302346158658e+37, PT ;  /* 0x7e8000000800780b */ /* 0x042fe40003f44000 */
[----:B------:R-:W-:-:S07]  /*03d0*/  FSETP.GEU.AND P4, PT, R8, 1.175494350822287508e-38, PT ;  /* 0x008000000800780b */ /* 0x000fce0003f8e000 */
[----:B------:R-:W-:-:S04]  /*03e0*/  @P1 FMUL R13, R13, 0.25 ;  /* 0x3e8000000d0d1820 */ /* 0x000fc80000400000 */
[----:B------:R-:W-:Y:S01]  /*03f0*/  @!P3 FMUL R13, R13, 16777216 ;  /* 0x4b8000000d0db820 */ /* 0x000fe20000400000 */
[----:B------:R-:W-:-:S05]  /*0400*/  @P2 FMUL R8, R8, 0.25 ;  /* 0x3e80000008082820 */ /* 0x000fca0000400000 */
[----:B------:R-:W0:Y:S01]  /*0410*/  MUFU.RCP R13, R13 ;  /* 0x0000000d000d7308 */ /* 0x000e220000001000 */
[----:B------:R-:W-:Y:S01]  /*0420*/  @!P4 FMUL R8, R8, 16777216 ;  /* 0x4b8000000808c820 */ /* 0x000fe20000400000 */
[----:B------:R-:W-:-:S06]  /*0430*/  FSEL R10, R6, 1, P1 ;  /* 0x3f800000060a7808 */ /* 0x000fcc0000800000 */
[----:B------:R-:W1:Y:S01]  /*0440*/  MUFU.RCP R8, R8 ;  /* 0x0000000800087308 */ /* 0x000e620000001000 */
[----:B------:R-:W-:Y:S01]  /*0450*/  @!P3 FMUL R10, R10, 16777216 ;  /* 0x4b8000000a0ab820 */ /* 0x000fe20000400000 */
[----:B------:R-:W-:Y:S01]  /*0460*/  FSEL R9, R6, 1, P2 ;  /* 0x3f80000006097808 */ /* 0x000fe20001000000 */
[----:B--2---:R-:W-:Y:S02]  /*0470*/  FADD R4, -R17, R4 ;  /* 0x0000000411047221 */ /* 0x004fe40000000100 */
[----:B0-----:R-:W-:Y:S02]  /*0480*/  FMUL R7, R13, R10 ;  /* 0x0000000a0d077220 */ /* 0x001fe40000400000 */
[----:B------:R-:W-:Y:S01]  /*0490*/  @!P4 FMUL R9, R9, 16777216 ;  /* 0x4b8000000909c820 */ /* 0x000fe20000400000 */
[----:B---3--:R-:W-:Y:S01]  /*04a0*/  FADD R5, -R14, R5 ;  /* 0x000000050e057221 */ /* 0x008fe20000000100 */
[----:B------:R-:W-:Y:S02]  /*04b0*/  FMUL R7, R4, R7 ;  /* 0x0000000704077220 */ /* 0x000fe40000400000 */
[----:B-1----:R-:W-:-:S04]  /*04c0*/  FMUL R4, R8, R9 ;  /* 0x0000000908047220 */ /* 0x002fc80000400000 */
[----:B------:R-:W-:Y:S01]  /*04d0*/  FMUL R5, R5, R4 ;  /* 0x0000000405057220 */ /* 0x000fe20000400000 */
[----:B----4-:R-:W-:-:S03]  /*04e0*/  FFMA R7, R7, R21, R12 ;  /* 0x0000001507077223 */ /* 0x010fc6000000000c */
[----:B------:R-:W-:Y:S01]  /*04f0*/  FFMA R5, R5, R3, R2 ;  /* 0x0000000305057223 */ /* 0x000fe20000000002 */
[----:B------:R-:W-:-:S03]  /*0500*/  FADD R4, RZ, -R7 ;  /* 0x80000007ff047221 */ /* 0x000fc60000000000 */
[----:B------:R-:W-:Y:S01]  /*0510*/  FADD R2, RZ, -R5 ;  /* 0x80000005ff027221 */ /* 0x000fe20000000000 */
[----:B------:R-:W-:-:S03]  /*0520*/  FMUL R4, R4, 1.4426950216293334961 ;  /* 0x3fb8aa3b04047820 */ /* 0x000fc60000400000 */
[----:B------:R-:W-:Y:S02]  /*0530*/  FMUL R8, R2, 1.4426950216293334961 ;  /* 0x3fb8aa3b02087820 */ /* 0x000fe40000400000 */
[----:B------:R-:W-:-:S03]  /*0540*/  FSETP.GEU.AND P1, PT, R4, -126, PT ;  /* 0xc2fc00000400780b */ /* 0x000fc60003f2e000 */
[----:B------:R-:W-:-:S10]  /*0550*/  FSETP.GEU.AND P2, PT, R8, -126, PT ;  /* 0xc2fc00000800780b */ /* 0x000fd40003f4e000 */
[----:B------:R-:W-:-:S03]  /*0560*/  @!P1 FMUL R4, R4, 0.5 ;  /* 0x3f00000004049820 */ /* 0x000fc60000400000 */
[----:B------:R-:W-:Y:S01]  /*0570*/  @!P2 FMUL R8, R8, 0.5 ;  /* 0x3f0000000808a820 */ /* 0x000fe20000400000 */
[----:B------:R-:W0:Y:S08]  /*0580*/  MUFU.EX2 R2, R4 ;  /* 0x0000000400027308 */ /* 0x000e300000000800 */
[----:B------:R-:W1:Y:S01]  /*0590*/  MUFU.EX2 R3, R8 ;  /* 0x0000000800037308 */ /* 0x000e620000000800 */
[----:B0-----:R-:W-:-:S04]  /*05a0*/  @!P1 FMUL R2, R2, R2 ;  /* 0x0000000202029220 */ /* 0x001fc80000400000 */
[----:B------:R-:W-:Y:S01]  /*05b0*/  FADD R9, R2, 1 ;  /* 0x3f80000002097421 */ /* 0x000fe20000000000 */
[----:B-1----:R-:W-:-:S04]  /*05c0*/  @!P2 FMUL R3, R3, R3 ;  /* 0x000000030303a220 */ /* 0x002fc80000400000 */
[----:B------:R-:W-:Y:S01]  /*05d0*/  FADD R10, R3, 1 ;  /* 0x3f800000030a7421 */ /* 0x000fe20000000000 */
[----:B------:R-:W-:Y:S01]  /*05e0*/  FSETP.GT.AND P1, PT, R9, 8.50705917302346158658e+37, PT ;  /* 0x7e8000000900780b */ /* 0x000fe20003f24000 */
[----:B------:R-:W0:Y:S03]  /*05f0*/  LDC.64 R2, c[0x0][0x210] ;  /* 0x00008400ff027b82 */ /* 0x000e260000000a00 */
[----:B------:R-:W-:-:S09]  /*0600*/  FSETP.GT.AND P2, PT, R10, 8.50705917302346158658e+37, PT ;  /* 0x7e8000000a00780b */ /* 0x000fd20003f44000 */
[----:B------:R-:W-:-:S04]  /*0610*/  @P1 FMUL R9, R9, 0.25 ;  /* 0x3e80000009091820 */ /* 0x000fc80000400000 */
[----:B------:R-:W-:Y:S02]  /*0620*/  @P2 FMUL R10, R10, 0.25 ;  /* 0x3e8000000a0a2820 */ /* 0x000fe40000400000 */
[----:B------:R-:W1:Y:S08]  /*0630*/  MUFU.RCP R9, R9 ;  /* 0x0000000900097308 */ /* 0x000e700000001000 */
[----:B------:R-:W2:Y:S01]  /*0640*/  MUFU.RCP R10, R10 ;  /* 0x0000000a000a7308 */ /* 0x000ea20000001000 */
[----:B------:R-:W-:-:S02]  /*0650*/  FSEL R4, R6, 1, P1 ;  /* 0x3f80000006047808 */ /* 0x000fc40000800000 */
[----:B------:R-:W-:-:S03]  /*0660*/  FSEL R11, R6, 1, P2 ;  /* 0x3f800000060b7808 */ /* 0x000fc60001000000 */
[----:B-1----:R-:W-:Y:S01]  /*0670*/  FMUL R4, R9, R4 ;  /* 0x0000000409047220 */ /* 0x002fe20000400000 */
[----:B0-----:R-:W-:-:S04]  /*0680*/  IMAD.WIDE R2, R0, 0x4, R2 ;  /* 0x0000000400027825 */ /* 0x001fc800078e0202 */
[----:B------:R-:W-:Y:S01]  /*0690*/  FMUL R4, R7, R4 ;  /* 0x0000000407047220 */ /* 0x000fe20000400000 */
[----:B--2---:R-:W-:-:S04]  /*06a0*/  FMUL R6, R10, R11 ;  /* 0x0000000b0a067220 */ /* 0x004fc80000400000 */
[----:B------:R-:W-:Y:S01]  /*06b0*/  FMUL R5, R5, R6 ;  /* 0x0000000605057220 */ /* 0x000fe20000400000 */
[----:B------:R-:W-:Y:S06]  /*06c0*/  @P0 EXIT ;  /* 0x000000000000094d */ /* 0x000fec0003800000 */
[----:B------:R-:W-:Y:S01]  /*06d0*/  STG.E.64 desc[UR4][R2.64], R4 ;  /* 0x0000000402007986 */ /* 0x000fe2000c101b04 */
[----:B------:R-:W-:Y:S05]  /*06e0*/  EXIT ;  /* 0x000000000000794d */ /* 0x000fea0003800000 */
.L_x_0:
[----:B------:R-:W-:-:S00]  /*06f0*/  BRA `(.L_x_0) ;  /* 0xfffffffc00fc7947 */ /* 0x000fc0000383ffff */
[----:B------:R-:W-:-:S00]  /*0700*/  NOP ;  /* 0x0000000000007918 */ /* 0x000fc00000000000 */
[----:B------:R-:W-:-:S00]  /*0710*/  NOP ;  /* 0x0000000000007918 */ /* 0x000fc00000000000 */
[----:B------:R-:W-:-:S00]  /*0720*/  NOP ;  /* 0x0000000000007918 */ /* 0x000fc00000000000 */
[----:B------:R-:W-:-:S00]  /*0730*/  NOP ;  /* 0x0000000000007918 */ /* 0x000fc00000000000 */
[----:B------:R-:W-:-:S00]  /*0740*/  NOP ;  /* 0x0000000000007918 */ /* 0x000fc00000000000 */
[----:B------:R-:W-:-:S00]  /*0750*/  NOP ;  /* 0x0000000000007918 */ /* 0x000fc00000000000 */
[----:B------:R-:W-:-:S00]  /*0760*/  NOP ;  /* 0x0000000000007918 */ /* 0x000fc00000000000 */
[----:B------:R-:W-:-:S00]  /*0770*/  NOP ;  /* 0x0000000000007918 */ /* 0x000fc00000000000 */
.L_x_1:


//--------------------- .nv.global.init           --------------------------
	.section	.nv.global.init,"aw",@progbits
.nv.global.init:
	.type		_$_str,@object
	.size		_$_str,(_$_str_$_2 - _$_str)
_$_str:
        /*0000*/ 	.byte	0x5f, 0x5f, 0x43, 0x55, 0x44, 0x41, 0x5f, 0x46, 0x54, 0x5a, 0x00
	.type		_$_str_$_2,@object
	.size		_$_str_$_2,(.L_1 - _$_str_$_2)
_$_str_$_2:
        /*000b*/ 	.byte	0x5f, 0x5f, 0x43, 0x55, 0x44, 0x41, 0x5f, 0x50, 0x52, 0x45, 0x43, 0x5f, 0x53, 0x51, 0x52, 0x54
        /*001b*/ 	.byte	0x00
.L_1:


//--------------------- .nv.constant0.triton_poi_fused__native_batch_norm_legit_no_training_mul_sigmoid_0 --------------------------
	.section	.nv.constant0.triton_poi_fused__native_batch_norm_legit_no_training_mul_sigmoid_0,"a",@progbits
	.sectionflags	@""
	.align	4
.nv.constant0.triton_poi_fused__native_batch_norm_legit_no_training_mul_sigmoid_0:
	.zero		580
